//
// Generated by NVIDIA NVVM Compiler
//
// Compiler Build ID: CL-36424714
// Cuda compilation tools, release 13.0, V13.0.88
// Based on NVVM 20.0.0
//

.version 9.0
.target sm_100
.address_size 64

	// .globl	_Z32kernel_bulk_distance_computationPfS_PiiiS_
// _ZZ32kernel_bulk_distance_computationPfS_PiiiS_E9warp_sums has been demoted
.extern .shared .align 16 .b8 shared_query[];

.visible .entry _Z32kernel_bulk_distance_computationPfS_PiiiS_(
	.param .u64 .ptr .align 1 _Z32kernel_bulk_distance_computationPfS_PiiiS__param_0,
	.param .u64 .ptr .align 1 _Z32kernel_bulk_distance_computationPfS_PiiiS__param_1,
	.param .u64 .ptr .align 1 _Z32kernel_bulk_distance_computationPfS_PiiiS__param_2,
	.param .u32 _Z32kernel_bulk_distance_computationPfS_PiiiS__param_3,
	.param .u32 _Z32kernel_bulk_distance_computationPfS_PiiiS__param_4,
	.param .u64 .ptr .align 1 _Z32kernel_bulk_distance_computationPfS_PiiiS__param_5
)
{
	.reg .pred 	%p<25>;
	.reg .b32 	%r<111>;
	.reg .b32 	%f<128>;
	.reg .b64 	%rd<40>;
	// demoted variable
	.shared .align 4 .b8 _ZZ32kernel_bulk_distance_computationPfS_PiiiS_E9warp_sums[128];
	ld.param.u64 	%rd11, [_Z32kernel_bulk_distance_computationPfS_PiiiS__param_0];
	ld.param.u64 	%rd8, [_Z32kernel_bulk_distance_computationPfS_PiiiS__param_1];
	ld.param.u64 	%rd9, [_Z32kernel_bulk_distance_computationPfS_PiiiS__param_2];
	ld.param.u32 	%r42, [_Z32kernel_bulk_distance_computationPfS_PiiiS__param_3];
	ld.param.u32 	%r43, [_Z32kernel_bulk_distance_computationPfS_PiiiS__param_4];
	ld.param.u64 	%rd10, [_Z32kernel_bulk_distance_computationPfS_PiiiS__param_5];
	cvta.to.global.u64 	%rd1, %rd11;
	mov.u32 	%r1, %tid.x;
	setp.ge.s32 	%p1, %r1, %r43;
	@%p1 bra 	$L__BB0_3;
	mov.u32 	%r2, %ntid.x;
	cvta.to.global.u64 	%rd2, %rd8;
	mov.u32 	%r45, shared_query;
	mov.u32 	%r98, %r1;
$L__BB0_2:
	mul.wide.s32 	%rd12, %r98, 4;
	add.s64 	%rd13, %rd2, %rd12;
	ld.global.f32 	%f22, [%rd13];
	shl.b32 	%r44, %r98, 2;
	add.s32 	%r46, %r45, %r44;
	st.shared.f32 	[%r46], %f22;
	add.s32 	%r98, %r98, %r2;
	setp.lt.s32 	%p2, %r98, %r43;
	@%p2 bra 	$L__BB0_2;
$L__BB0_3:
	bar.sync 	0;
	mov.u32 	%r5, %ctaid.x;
	setp.ge.s32 	%p3, %r5, %r42;
	@%p3 bra 	$L__BB0_27;
	setp.ge.s32 	%p4, %r1, %r43;
	cvta.to.global.u64 	%rd14, %rd9;
	mul.wide.u32 	%rd15, %r5, 4;
	add.s64 	%rd16, %rd14, %rd15;
	ld.global.u32 	%r47, [%rd16];
	mov.u32 	%r6, %ntid.x;
	mul.lo.s32 	%r48, %r47, %r43;
	cvt.s64.s32 	%rd3, %r48;
	mov.f32 	%f118, 0f00000000;
	@%p4 bra 	$L__BB0_11;
	add.s32 	%r49, %r1, %r6;
	max.u32 	%r50, %r43, %r49;
	setp.lt.u32 	%p5, %r49, %r43;
	selp.u32 	%r51, 1, 0, %p5;
	add.s32 	%r52, %r49, %r51;
	sub.s32 	%r53, %r50, %r52;
	div.u32 	%r54, %r53, %r6;
	add.s32 	%r7, %r54, %r51;
	and.b32  	%r55, %r7, 3;
	setp.eq.s32 	%p6, %r55, 3;
	mov.f32 	%f118, 0f00000000;
	mov.u32 	%r102, %r1;
	@%p6 bra 	$L__BB0_8;
	cvt.u64.u32 	%rd17, %r1;
	add.s64 	%rd18, %rd3, %rd17;
	shl.b64 	%rd19, %rd18, 2;
	add.s64 	%rd39, %rd1, %rd19;
	mul.wide.u32 	%rd5, %r6, 4;
	shl.b32 	%r56, %r1, 2;
	mov.u32 	%r57, shared_query;
	add.s32 	%r100, %r57, %r56;
	shl.b32 	%r9, %r6, 2;
	add.s32 	%r58, %r7, 1;
	and.b32  	%r59, %r58, 3;
	neg.s32 	%r99, %r59;
	mov.f32 	%f118, 0f00000000;
	mov.u32 	%r102, %r1;
$L__BB0_7:
	.pragma "nounroll";
	ld.shared.f32 	%f27, [%r100];
	ld.global.f32 	%f28, [%rd39];
	sub.f32 	%f29, %f27, %f28;
	fma.rn.f32 	%f118, %f29, %f29, %f118;
	add.s32 	%r102, %r102, %r6;
	add.s64 	%rd39, %rd39, %rd5;
	add.s32 	%r100, %r100, %r9;
	add.s32 	%r99, %r99, 1;
	setp.ne.s32 	%p7, %r99, 0;
	@%p7 bra 	$L__BB0_7;
$L__BB0_8:
	setp.lt.u32 	%p8, %r7, 3;
	@%p8 bra 	$L__BB0_11;
	mov.u32 	%r61, shared_query;
	shl.b32 	%r64, %r6, 2;
$L__BB0_10:
	shl.b32 	%r60, %r102, 2;
	add.s32 	%r62, %r61, %r60;
	ld.shared.f32 	%f30, [%r62];
	cvt.u64.u32 	%rd20, %r102;
	add.s64 	%rd21, %rd20, %rd3;
	shl.b64 	%rd22, %rd21, 2;
	add.s64 	%rd23, %rd1, %rd22;
	ld.global.f32 	%f31, [%rd23];
	sub.f32 	%f32, %f30, %f31;
	fma.rn.f32 	%f33, %f32, %f32, %f118;
	add.s32 	%r63, %r102, %r6;
	add.s32 	%r65, %r62, %r64;
	ld.shared.f32 	%f34, [%r65];
	cvt.u64.u32 	%rd24, %r63;
	add.s64 	%rd25, %rd24, %rd3;
	shl.b64 	%rd26, %rd25, 2;
	add.s64 	%rd27, %rd1, %rd26;
	ld.global.f32 	%f35, [%rd27];
	sub.f32 	%f36, %f34, %f35;
	fma.rn.f32 	%f37, %f36, %f36, %f33;
	add.s32 	%r66, %r63, %r6;
	add.s32 	%r67, %r65, %r64;
	ld.shared.f32 	%f38, [%r67];
	cvt.u64.u32 	%rd28, %r66;
	add.s64 	%rd29, %rd28, %rd3;
	shl.b64 	%rd30, %rd29, 2;
	add.s64 	%rd31, %rd1, %rd30;
	ld.global.f32 	%f39, [%rd31];
	sub.f32 	%f40, %f38, %f39;
	fma.rn.f32 	%f41, %f40, %f40, %f37;
	add.s32 	%r68, %r66, %r6;
	add.s32 	%r69, %r67, %r64;
	ld.shared.f32 	%f42, [%r69];
	cvt.u64.u32 	%rd32, %r68;
	add.s64 	%rd33, %rd32, %rd3;
	shl.b64 	%rd34, %rd33, 2;
	add.s64 	%rd35, %rd1, %rd34;
	ld.global.f32 	%f43, [%rd35];
	sub.f32 	%f44, %f42, %f43;
	fma.rn.f32 	%f118, %f44, %f44, %f41;
	add.s32 	%r102, %r68, %r6;
	setp.lt.s32 	%p9, %r102, %r43;
	@%p9 bra 	$L__BB0_10;
$L__BB0_11:
	mov.b32 	%r70, %f118;
	shfl.sync.down.b32	%r71|%p10, %r70, 16, 31, -1;
	mov.b32 	%f45, %r71;
	add.f32 	%f46, %f118, %f45;
	mov.b32 	%r72, %f46;
	shfl.sync.down.b32	%r73|%p11, %r72, 8, 31, -1;
	mov.b32 	%f47, %r73;
	add.f32 	%f48, %f46, %f47;
	mov.b32 	%r74, %f48;
	shfl.sync.down.b32	%r75|%p12, %r74, 4, 31, -1;
	mov.b32 	%f49, %r75;
	add.f32 	%f50, %f48, %f49;
	mov.b32 	%r76, %f50;
	shfl.sync.down.b32	%r77|%p13, %r76, 2, 31, -1;
	mov.b32 	%f51, %r77;
	add.f32 	%f52, %f50, %f51;
	mov.b32 	%r78, %f52;
	shfl.sync.down.b32	%r79|%p14, %r78, 1, 31, -1;
	mov.b32 	%f53, %r79;
	add.f32 	%f8, %f52, %f53;
	and.b32  	%r80, %r1, 31;
	setp.ne.s32 	%p15, %r80, 0;
	@%p15 bra 	$L__BB0_13;
	shr.u32 	%r81, %r1, 3;
	mov.u32 	%r82, _ZZ32kernel_bulk_distance_computationPfS_PiiiS_E9warp_sums;
	add.s32 	%r83, %r82, %r81;
	st.shared.f32 	[%r83], %f8;
$L__BB0_13:
	bar.sync 	0;
	setp.ne.s32 	%p16, %r1, 0;
	@%p16 bra 	$L__BB0_27;
	add.s32 	%r20, %r6, 31;
	shr.u32 	%r21, %r20, 5;
	add.s32 	%r85, %r21, -1;
	and.b32  	%r22, %r21, 15;
	setp.lt.u32 	%p17, %r85, 15;
	mov.f32 	%f127, 0f00000000;
	mov.b32 	%r107, 0;
	@%p17 bra 	$L__BB0_17;
	and.b32  	%r107, %r21, 112;
	mov.u32 	%r87, _ZZ32kernel_bulk_distance_computationPfS_PiiiS_E9warp_sums;
	add.s32 	%r104, %r87, 32;
	and.b32  	%r89, %r21, 134217712;
	neg.s32 	%r105, %r89;
	mov.f32 	%f127, 0f00000000;
$L__BB0_16:
	.pragma "nounroll";
	ld.shared.f32 	%f57, [%r104+-32];
	add.f32 	%f58, %f127, %f57;
	ld.shared.f32 	%f59, [%r104+-28];
	add.f32 	%f60, %f58, %f59;
	ld.shared.f32 	%f61, [%r104+-24];
	add.f32 	%f62, %f60, %f61;
	ld.shared.f32 	%f63, [%r104+-20];
	add.f32 	%f64, %f62, %f63;
	ld.shared.f32 	%f65, [%r104+-16];
	add.f32 	%f66, %f64, %f65;
	ld.shared.f32 	%f67, [%r104+-12];
	add.f32 	%f68, %f66, %f67;
	ld.shared.f32 	%f69, [%r104+-8];
	add.f32 	%f70, %f68, %f69;
	ld.shared.f32 	%f71, [%r104+-4];
	add.f32 	%f72, %f70, %f71;
	ld.shared.f32 	%f73, [%r104];
	add.f32 	%f74, %f72, %f73;
	ld.shared.f32 	%f75, [%r104+4];
	add.f32 	%f76, %f74, %f75;
	ld.shared.f32 	%f77, [%r104+8];
	add.f32 	%f78, %f76, %f77;
	ld.shared.f32 	%f79, [%r104+12];
	add.f32 	%f80, %f78, %f79;
	ld.shared.f32 	%f81, [%r104+16];
	add.f32 	%f82, %f80, %f81;
	ld.shared.f32 	%f83, [%r104+20];
	add.f32 	%f84, %f82, %f83;
	ld.shared.f32 	%f85, [%r104+24];
	add.f32 	%f86, %f84, %f85;
	ld.shared.f32 	%f87, [%r104+28];
	add.f32 	%f127, %f86, %f87;
	add.s32 	%r105, %r105, 16;
	add.s32 	%r104, %r104, 64;
	setp.ne.s32 	%p18, %r105, 0;
	@%p18 bra 	$L__BB0_16;
$L__BB0_17:
	setp.eq.s32 	%p19, %r22, 0;
	@%p19 bra 	$L__BB0_26;
	and.b32  	%r30, %r21, 7;
	setp.lt.u32 	%p20, %r22, 8;
	@%p20 bra 	$L__BB0_20;
	shl.b32 	%r90, %r107, 2;
	mov.u32 	%r91, _ZZ32kernel_bulk_distance_computationPfS_PiiiS_E9warp_sums;
	add.s32 	%r92, %r91, %r90;
	ld.shared.f32 	%f89, [%r92];
	add.f32 	%f90, %f127, %f89;
	ld.shared.f32 	%f91, [%r92+4];
	add.f32 	%f92, %f90, %f91;
	ld.shared.f32 	%f93, [%r92+8];
	add.f32 	%f94, %f92, %f93;
	ld.shared.f32 	%f95, [%r92+12];
	add.f32 	%f96, %f94, %f95;
	ld.shared.f32 	%f97, [%r92+16];
	add.f32 	%f98, %f96, %f97;
	ld.shared.f32 	%f99, [%r92+20];
	add.f32 	%f100, %f98, %f99;
	ld.shared.f32 	%f101, [%r92+24];
	add.f32 	%f102, %f100, %f101;
	ld.shared.f32 	%f103, [%r92+28];
	add.f32 	%f127, %f102, %f103;
	add.s32 	%r107, %r107, 8;
$L__BB0_20:
	setp.eq.s32 	%p21, %r30, 0;
	@%p21 bra 	$L__BB0_26;
	and.b32  	%r33, %r21, 3;
	setp.lt.u32 	%p22, %r30, 4;
	@%p22 bra 	$L__BB0_23;
	shl.b32 	%r93, %r107, 2;
	mov.u32 	%r94, _ZZ32kernel_bulk_distance_computationPfS_PiiiS_E9warp_sums;
	add.s32 	%r95, %r94, %r93;
	ld.shared.f32 	%f105, [%r95];
	add.f32 	%f106, %f127, %f105;
	ld.shared.f32 	%f107, [%r95+4];
	add.f32 	%f108, %f106, %f107;
	ld.shared.f32 	%f109, [%r95+8];
	add.f32 	%f110, %f108, %f109;
	ld.shared.f32 	%f111, [%r95+12];
	add.f32 	%f127, %f110, %f111;
	add.s32 	%r107, %r107, 4;
$L__BB0_23:
	setp.eq.s32 	%p23, %r33, 0;
	@%p23 bra 	$L__BB0_26;
	shl.b32 	%r96, %r107, 2;
	mov.u32 	%r97, _ZZ32kernel_bulk_distance_computationPfS_PiiiS_E9warp_sums;
	add.s32 	%r110, %r97, %r96;
	neg.s32 	%r109, %r33;
$L__BB0_25:
	.pragma "nounroll";
	ld.shared.f32 	%f112, [%r110];
	add.f32 	%f127, %f127, %f112;
	add.s32 	%r110, %r110, 4;
	add.s32 	%r109, %r109, 1;
	setp.ne.s32 	%p24, %r109, 0;
	@%p24 bra 	$L__BB0_25;
$L__BB0_26:
	sqrt.rn.f32 	%f113, %f127;
	cvta.to.global.u64 	%rd36, %rd10;
	add.s64 	%rd38, %rd36, %rd15;
	st.global.f32 	[%rd38], %f113;
$L__BB0_27:
	ret;

}


// ===== COMPILED SASS (sm_100) =====

	.target	sm_100

	.elftype	@"ET_EXEC"


//--------------------- .note.nv.tkinfo           --------------------------
	.section	.note.nv.tkinfo,"",@"SHT_NOTE"
	.sectionflags	@"SHF_NOTE_NV_TKINFO"
	.tkinfo
        /*0018*/ 	.word	0x00000002
        /*0030*/ 	.string	""
        /*0030*/ 	.string	"ptxas"
        /*0030*/ 	.string	"Cuda compilation tools, release 13.0, V13.0.88"
        /*0030*/ 	.string	"Build cuda_13.0.r13.0/compiler.36424714_0"
        /*0030*/ 	.string	"-arch sm_100 -m 64 "



//--------------------- .note.nv.cuinfo           --------------------------
	.section	.note.nv.cuinfo,"",@"SHT_NOTE"
	.sectionflags	@"SHF_NOTE_NV_CUINFO"
        /*0018*/ 	.short	0x0002
        /*001a*/ 	.short	0x0064
        /*001c*/ 	.short	0x0082
	.zero		2


//--------------------- .nv.info                  --------------------------
	.section	.nv.info,"",@"SHT_CUDA_INFO"
	.align	4


	//----- nvinfo : EIATTR_REGCOUNT
	.align		4
        /*0000*/ 	.byte	0x04, 0x2f
        /*0002*/ 	.short	(.L_1 - .L_0)
	.align		4
.L_0:
        /*0004*/ 	.word	index@(_Z32kernel_bulk_distance_computationPfS_PiiiS_)
        /*0008*/ 	.word	0x00000019


	//----- nvinfo : EIATTR_FRAME_SIZE
	.align		4
.L_1:
        /*000c*/ 	.byte	0x04, 0x11
        /*000e*/ 	.short	(.L_3 - .L_2)
	.align		4
.L_2:
        /*0010*/ 	.word	index@($__internal_0_$__cuda_sm20_sqrt_rn_f32_slowpath)
        /*0014*/ 	.word	0x00000000


	//----- nvinfo : EIATTR_FRAME_SIZE
	.align		4
.L_3:
        /*0018*/ 	.byte	0x04, 0x11
        /*001a*/ 	.short	(.L_5 - .L_4)
	.align		4
.L_4:
        /*001c*/ 	.word	index@(_Z32kernel_bulk_distance_computationPfS_PiiiS_)
        /*0020*/ 	.word	0x00000000


	//----- nvinfo : EIATTR_MIN_STACK_SIZE
	.align		4
.L_5:
        /*0024*/ 	.byte	0x04, 0x12
        /*0026*/ 	.short	(.L_7 - .L_6)
	.align		4
.L_6:
        /*0028*/ 	.word	index@(_Z32kernel_bulk_distance_computationPfS_PiiiS_)
        /*002c*/ 	.word	0x00000000
.L_7:


//--------------------- .nv.compat                --------------------------
	.section	.nv.compat,"",@"SHT_CUDA_COMPAT_INFO"
	.align	4
        /*0000*/ 	.byte	0x02, 0x09, 0x00, 0x00, 0x02, 0x02, 0x01, 0x00, 0x02, 0x05, 0x05, 0x00, 0x03, 0x07, 0x01, 0x01
        /*0010*/ 	.byte	0x02, 0x03, 0x00, 0x00, 0x02, 0x06, 0x01, 0x00, 0x04, 0x0b, 0x08, 0x00, 0x01, 0x00, 0x00, 0x00
        /*0020*/ 	.byte	0x00, 0x00, 0x00, 0x00


//--------------------- .nv.info._Z32kernel_bulk_distance_computationPfS_PiiiS_ --------------------------
	.section	.nv.info._Z32kernel_bulk_distance_computationPfS_PiiiS_,"",@"SHT_CUDA_INFO"
	.sectionflags	@""
	.align	4


	//----- nvinfo : EIATTR_CUDA_API_VERSION
	.align		4
        /*0000*/ 	.byte	0x04, 0x37
        /*0002*/ 	.short	(.L_9 - .L_8)
.L_8:
        /*0004*/ 	.word	0x00000082


	//----- nvinfo : EIATTR_KPARAM_INFO
	.align		4
.L_9:
        /*0008*/ 	.byte	0x04, 0x17
        /*000a*/ 	.short	(.L_11 - .L_10)
.L_10:
        /*000c*/ 	.word	0x00000000
        /*0010*/ 	.short	0x0005
        /*0012*/ 	.short	0x0020
        /*0014*/ 	.byte	0x00, 0xf5, 0x21, 0x00


	//----- nvinfo : EIATTR_KPARAM_INFO
	.align		4
.L_11:
        /*0018*/ 	.byte	0x04, 0x17
        /*001a*/ 	.short	(.L_13 - .L_12)
.L_12:
        /*001c*/ 	.word	0x00000000
        /*0020*/ 	.short	0x0004
        /*0022*/ 	.short	0x001c
        /*0024*/ 	.byte	0x00, 0xf0, 0x11, 0x00


	//----- nvinfo : EIATTR_KPARAM_INFO
	.align		4
.L_13:
        /*0028*/ 	.byte	0x04, 0x17
        /*002a*/ 	.short	(.L_15 - .L_14)
.L_14:
        /*002c*/ 	.word	0x00000000
        /*0030*/ 	.short	0x0003
        /*0032*/ 	.short	0x0018
        /*0034*/ 	.byte	0x00, 0xf0, 0x11, 0x00


	//----- nvinfo : EIATTR_KPARAM_INFO
	.align		4
.L_15:
        /*0038*/ 	.byte	0x04, 0x17
        /*003a*/ 	.short	(.L_17 - .L_16)
.L_16:
        /*003c*/ 	.word	0x00000000
        /*0040*/ 	.short	0x0002
        /*0042*/ 	.short	0x0010
        /*0044*/ 	.byte	0x00, 0xf5, 0x21, 0x00


	//----- nvinfo : EIATTR_KPARAM_INFO
	.align		4
.L_17:
        /*0048*/ 	.byte	0x04, 0x17
        /*004a*/ 	.short	(.L_19 - .L_18)
.L_18:
        /*004c*/ 	.word	0x00000000
        /*0050*/ 	.short	0x0001
        /*0052*/ 	.short	0x0008
        /*0054*/ 	.byte	0x00, 0xf5, 0x21, 0x00


	//----- nvinfo : EIATTR_KPARAM_INFO
	.align		4
.L_19:
        /*0058*/ 	.byte	0x04, 0x17
        /*005a*/ 	.short	(.L_21 - .L_20)
.L_20:
        /*005c*/ 	.word	0x00000000
        /*0060*/ 	.short	0x0000
        /*0062*/ 	.short	0x0000
        /*0064*/ 	.byte	0x00, 0xf5, 0x21, 0x00


	//----- nvinfo : EIATTR_SPARSE_MMA_MASK
	.align		4
.L_21:
        /*0068*/ 	.byte	0x03, 0x50
        /*006a*/ 	.short	0x0000


	//----- nvinfo : EIATTR_MAXREG_COUNT
	.align		4
        /*006c*/ 	.byte	0x03, 0x1b
        /*006e*/ 	.short	0x00ff


	//----- nvinfo : EIATTR_NUM_BARRIERS
	.align		4
        /*0070*/ 	.byte	0x02, 0x4c
        /*0072*/ 	.byte	0x01
	.zero		1


	//----- nvinfo : EIATTR_MERCURY_ISA_VERSION
	.align		4
        /*0074*/ 	.byte	0x03, 0x5f
        /*0076*/ 	.short	0x0101


	//----- nvinfo : EIATTR_COOP_GROUP_MASK_REGIDS
	.align		4
        /*0078*/ 	.byte	0x04, 0x29
        /*007a*/ 	.short	(.L_23 - .L_22)


	//   ....[0]....
.L_22:
        /*007c*/ 	.word	0xffffffff


	//   ....[1]....
        /*0080*/ 	.word	0xffffffff


	//   ....[2]....
        /*0084*/ 	.word	0xffffffff


	//   ....[3]....
        /*0088*/ 	.word	0xffffffff


	//   ....[4]....
        /*008c*/ 	.word	0xffffffff


	//----- nvinfo : EIATTR_COOP_GROUP_INSTR_OFFSETS
	.align		4
.L_23:
        /*0090*/ 	.byte	0x04, 0x28
        /*0092*/ 	.short	(.L_25 - .L_24)


	//   ....[0]....
.L_24:
        /*0094*/ 	.word	0x00000900


	//   ....[1]....
        /*0098*/ 	.word	0x00000960


	//   ....[2]....
        /*009c*/ 	.word	0x000009a0


	//   ....[3]....
        /*00a0*/ 	.word	0x000009c0


	//   ....[4]....
        /*00a4*/ 	.word	0x000009e0


	//----- nvinfo : EIATTR_VRC_CTA_INIT_COUNT
	.align		4
.L_25:
        /*00a8*/ 	.byte	0x02, 0x4a
	.zero		1
	.zero		1


	//----- nvinfo : EIATTR_EXIT_INSTR_OFFSETS
	.align		4
        /*00ac*/ 	.byte	0x04, 0x1c
        /*00ae*/ 	.short	(.L_27 - .L_26)


	//   ....[0]....
.L_26:
        /*00b0*/ 	.word	0x000001a0


	//   ....[1]....
        /*00b4*/ 	.word	0x00000a20


	//   ....[2]....
        /*00b8*/ 	.word	0x000010b0


	//----- nvinfo : EIATTR_CRS_STACK_SIZE
	.align		4
.L_27:
        /*00bc*/ 	.byte	0x04, 0x1e
        /*00be*/ 	.short	(.L_29 - .L_28)
.L_28:
        /*00c0*/ 	.word	0x00000000


	//----- nvinfo : EIATTR_CBANK_PARAM_SIZE
	.align		4
.L_29:
        /*00c4*/ 	.byte	0x03, 0x19
        /*00c6*/ 	.short	0x0028


	//----- nvinfo : EIATTR_PARAM_CBANK
	.align		4
        /*00c8*/ 	.byte	0x04, 0x0a
        /*00ca*/ 	.short	(.L_31 - .L_30)
	.align		4
.L_30:
        /*00cc*/ 	.word	index@(.nv.constant0._Z32kernel_bulk_distance_computationPfS_PiiiS_)
        /*00d0*/ 	.short	0x0380
        /*00d2*/ 	.short	0x0028


	//----- nvinfo : EIATTR_SW_WAR
	.align		4
.L_31:
        /*00d4*/ 	.byte	0x04, 0x36
        /*00d6*/ 	.short	(.L_33 - .L_32)
.L_32:
        /*00d8*/ 	.word	0x00000008
.L_33:


//--------------------- .nv.callgraph             --------------------------
	.section	.nv.callgraph,"",@"SHT_CUDA_CALLGRAPH"
	.align	4
	.sectionentsize	8
	.align		4
        /*0000*/ 	.word	0x00000000
	.align		4
        /*0004*/ 	.word	0xffffffff
	.align		4
        /*0008*/ 	.word	0x00000000
	.align		4
        /*000c*/ 	.word	0xfffffffe
	.align		4
        /*0010*/ 	.word	0x00000000
	.align		4
        /*0014*/ 	.word	0xfffffffd
	.align		4
        /*0018*/ 	.word	0x00000000
	.align		4
        /*001c*/ 	.word	0xfffffffc


//--------------------- .text._Z32kernel_bulk_distance_computationPfS_PiiiS_ --------------------------
	.section	.text._Z32kernel_bulk_distance_computationPfS_PiiiS_,"ax",@progbits
	.align	128
        .global         _Z32kernel_bulk_distance_computationPfS_PiiiS_
        .type           _Z32kernel_bulk_distance_computationPfS_PiiiS_,@function
        .size           _Z32kernel_bulk_distance_computationPfS_PiiiS_,(.L_x_19 - _Z32kernel_bulk_distance_computationPfS_PiiiS_)
        .other          _Z32kernel_bulk_distance_computationPfS_PiiiS_,@"STO_CUDA_ENTRY STV_DEFAULT"
_Z32kernel_bulk_distance_computationPfS_PiiiS_:
.text._Z32kernel_bulk_distance_computationPfS_PiiiS_:
[----:B------:R-:W-:Y:S01]  /*0000*/  LDC R1, c[0x0][0x37c] ;  /* 0x0000df00ff017b82 */ /* 0x000fe20000000800 */
[----:B------:R-:W0:Y:S01]  /*0010*/  S2R R0, SR_TID.X ;  /* 0x0000000000007919 */ /* 0x000e220000002100 */
[----:B------:R-:W0:Y:S01]  /*0020*/  LDCU UR8, c[0x0][0x39c] ;  /* 0x00007380ff0877ac */ /* 0x000e220008000800 */
[----:B------:R-:W-:Y:S01]  /*0030*/  BSSY.RECONVERGENT B0, `(.L_x_0) ;  /* 0x0000013000007945 */ /* 0x000fe20003800200 */
[----:B------:R-:W1:Y:S01]  /*0040*/  S2R R2, SR_CTAID.X ;  /* 0x0000000000027919 */ /* 0x000e620000002500 */
[----:B------:R-:W2:Y:S01]  /*0050*/  LDCU.64 UR6, c[0x0][0x358] ;  /* 0x00006b00ff0677ac */ /* 0x000ea20008000a00 */
[----:B0-----:R-:W-:-:S13]  /*0060*/  ISETP.GE.AND P0, PT, R0, UR8, PT ;  /* 0x0000000800007c0c */ /* 0x001fda000bf06270 */
[----:B-12---:R-:W-:Y:S05]  /*0070*/  @P0 BRA `(.L_x_1) ;  /* 0x0000000000380947 */ /* 0x006fea0003800000 */
[----:B------:R-:W0:Y:S01]  /*0080*/  S2R R4, SR_CgaCtaId ;  /* 0x0000000000047919 */ /* 0x000e220000008800 */
[----:B------:R-:W1:Y:S01]  /*0090*/  LDC R11, c[0x0][0x360] ;  /* 0x0000d800ff0b7b82 */ /* 0x000e620000000800 */
[----:B------:R-:W-:Y:S01]  /*00a0*/  MOV R3, 0x400 ;  /* 0x0000040000037802 */ /* 0x000fe20000000f00 */
[----:B------:R-:W-:-:S04]  /*00b0*/  IMAD.MOV.U32 R8, RZ, RZ, R0 ;  /* 0x000000ffff087224 */ /* 0x000fc800078e0000 */
[----:B------:R-:W-:Y:S02]  /*00c0*/  VIADD R3, R3, 0x80 ;  /* 0x0000008003037836 */ /* 0x000fe40000000000 */
[----:B------:R-:W2:Y:S03]  /*00d0*/  LDC.64 R6, c[0x0][0x388] ;  /* 0x0000e200ff067b82 */ /* 0x000ea60000000a00 */
[----:B0-----:R-:W-:-:S07]  /*00e0*/  LEA R3, R4, R3, 0x18 ;  /* 0x0000000304037211 */ /* 0x001fce00078ec0ff */
.L_x_2:
[----:B0-2---:R-:W-:-:S06]  /*00f0*/  IMAD.WIDE R4, R8, 0x4, R6 ;  /* 0x0000000408047825 */ /* 0x005fcc00078e0206 */
[----:B------:R-:W2:Y:S01]  /*0100*/  LDG.E R4, desc[UR6][R4.64] ;  /* 0x0000000604047981 */ /* 0x000ea2000c1e1900 */
[----:B------:R-:W-:Y:S01]  /*0110*/  LEA R9, R8, R3, 0x2 ;  /* 0x0000000308097211 */ /* 0x000fe200078e10ff */
[----:B-1----:R-:W-:-:S05]  /*0120*/  IMAD.IADD R8, R11, 0x1, R8 ;  /* 0x000000010b087824 */ /* 0x002fca00078e0208 */
[----:B------:R-:W-:Y:S01]  /*0130*/  ISETP.GE.AND P1, PT, R8, UR8, PT ;  /* 0x0000000808007c0c */ /* 0x000fe2000bf26270 */
[----:B--2---:R0:W-:-:S12]  /*0140*/  STS [R9], R4 ;  /* 0x0000000409007388 */ /* 0x0041d80000000800 */
[----:B------:R-:W-:Y:S05]  /*0150*/  @!P1 BRA `(.L_x_2) ;  /* 0xfffffffc00e49947 */ /* 0x000fea000383ffff */
.L_x_1:
[----:B------:R-:W-:Y:S05]  /*0160*/  BSYNC.RECONVERGENT B0 ;  /* 0x0000000000007941 */ /* 0x000fea0003800200 */
.L_x_0:
[----:B------:R-:W1:Y:S01]  /*0170*/  LDCU UR4, c[0x0][0x398] ;  /* 0x00007300ff0477ac */ /* 0x000e620008000800 */
[----:B------:R-:W-:Y:S01]  /*0180*/  BAR.SYNC.DEFER_BLOCKING 0x0 ;  /* 0x0000000000007b1d */ /* 0x000fe20000010000 */
[----:B-1----:R-:W-:-:S13]  /*0190*/  ISETP.GE.AND P1, PT, R2, UR4, PT ;  /* 0x0000000402007c0c */ /* 0x002fda000bf26270 */
[----:B------:R-:W-:Y:S05]  /*01a0*/  @P1 EXIT ;  /* 0x000000000000194d */ /* 0x000fea0003800000 */
[----:B------:R-:W1:Y:S01]  /*01b0*/  LDC R3, c[0x0][0x360] ;  /* 0x0000d800ff037b82 */ /* 0x000e620000000800 */
[----:B------:R-:W2:Y:S01]  /*01c0*/  LDCU.64 UR12, c[0x0][0x380] ;  /* 0x00007000ff0c77ac */ /* 0x000ea20008000a00 */
[----:B------:R-:W-:Y:S01]  /*01d0*/  BSSY.RECONVERGENT B0, `(.L_x_3) ;  /* 0x0000072000007945 */ /* 0x000fe20003800200 */
[----:B0-----:R-:W-:-:S03]  /*01e0*/  IMAD.MOV.U32 R4, RZ, RZ, RZ ;  /* 0x000000ffff047224 */ /* 0x001fc600078e00ff */
[----:B------:R-:W-:Y:S05]  /*01f0*/  @P0 BRA `(.L_x_4) ;  /* 0x0000000400bc0947 */ /* 0x000fea0003800000 */
[----:B------:R-:W0:Y:S02]  /*0200*/  LDC.64 R4, c[0x0][0x390] ;  /* 0x0000e400ff047b82 */ /* 0x000e240000000a00 */
[----:B0-----:R-:W-:-:S06]  /*0210*/  IMAD.WIDE.U32 R4, R2, 0x4, R4 ;  /* 0x0000000402047825 */ /* 0x001fcc00078e0004 */
[----:B------:R0:W3:Y:S01]  /*0220*/  LDG.E R5, desc[UR6][R4.64] ;  /* 0x0000000604057981 */ /* 0x0000e2000c1e1900 */
[----:B-1----:R-:W1:Y:S01]  /*0230*/  I2F.U32.RP R10, R3 ;  /* 0x00000003000a7306 */ /* 0x002e620000209000 */
[----:B------:R-:W-:Y:S01]  /*0240*/  IADD3 R8, PT, PT, R0, R3, RZ ;  /* 0x0000000300087210 */ /* 0x000fe20007ffe0ff */
[----:B------:R-:W-:Y:S01]  /*0250*/  BSSY.RECONVERGENT B1, `(.L_x_5) ;  /* 0x000003a000017945 */ /* 0x000fe20003800200 */
[----:B------:R-:W-:Y:S02]  /*0260*/  ISETP.NE.U32.AND P2, PT, R3, RZ, PT ;  /* 0x000000ff0300720c */ /* 0x000fe40003f45070 */
[C---:B------:R-:W-:Y:S02]  /*0270*/  ISETP.GE.U32.AND P0, PT, R8.reuse, UR8, PT ;  /* 0x0000000808007c0c */ /* 0x040fe4000bf06070 */
[----:B------:R-:W-:Y:S02]  /*0280*/  VIMNMX.U32 R9, PT, PT, R8, UR8, !PT ;  /* 0x0000000808097c48 */ /* 0x000fe4000ffe0000 */
[----:B0-----:R-:W-:-:S04]  /*0290*/  SEL R4, RZ, 0x1, P0 ;  /* 0x00000001ff047807 */ /* 0x001fc80000000000 */
[----:B------:R-:W-:Y:S01]  /*02a0*/  IADD3 R8, PT, PT, R9, -R8, -R4 ;  /* 0x8000000809087210 */ /* 0x000fe20007ffe804 */
[----:B-1----:R-:W0:Y:S02]  /*02b0*/  MUFU.RCP R10, R10 ;  /* 0x0000000a000a7308 */ /* 0x002e240000001000 */
[----:B0-----:R-:W-:-:S06]  /*02c0*/  IADD3 R6, PT, PT, R10, 0xffffffe, RZ ;  /* 0x0ffffffe0a067810 */ /* 0x001fcc0007ffe0ff */
[----:B------:R0:W1:Y:S02]  /*02d0*/  F2I.FTZ.U32.TRUNC.NTZ R7, R6 ;  /* 0x0000000600077305 */ /* 0x000064000021f000 */
[----:B0-----:R-:W-:Y:S02]  /*02e0*/  IMAD.MOV.U32 R6, RZ, RZ, RZ ;  /* 0x000000ffff067224 */ /* 0x001fe400078e00ff */
[----:B-1----:R-:W-:-:S04]  /*02f0*/  IMAD.MOV R12, RZ, RZ, -R7 ;  /* 0x000000ffff0c7224 */ /* 0x002fc800078e0a07 */
[----:B------:R-:W-:-:S04]  /*0300*/  IMAD R11, R12, R3, RZ ;  /* 0x000000030c0b7224 */ /* 0x000fc800078e02ff */
[----:B------:R-:W-:-:S06]  /*0310*/  IMAD.HI.U32 R7, R7, R11, R6 ;  /* 0x0000000b07077227 */ /* 0x000fcc00078e0006 */
[----:B------:R-:W-:-:S05]  /*0320*/  IMAD.HI.U32 R7, R7, R8, RZ ;  /* 0x0000000807077227 */ /* 0x000fca00078e00ff */
[----:B------:R-:W-:-:S05]  /*0330*/  IADD3 R6, PT, PT, -R7, RZ, RZ ;  /* 0x000000ff07067210 */ /* 0x000fca0007ffe1ff */
[----:B------:R-:W-:Y:S01]  /*0340*/  IMAD R8, R3, R6, R8 ;  /* 0x0000000603087224 */ /* 0x000fe200078e0208 */
[----:B------:R-:W-:-:S04]  /*0350*/  MOV R6, R0 ;  /* 0x0000000000067202 */ /* 0x000fc80000000f00 */
[----:B------:R-:W-:-:S13]  /*0360*/  ISETP.GE.U32.AND P0, PT, R8, R3, PT ;  /* 0x000000030800720c */ /* 0x000fda0003f06070 */
[----:B------:R-:W-:Y:S01]  /*0370*/  @P0 IMAD.IADD R8, R8, 0x1, -R3 ;  /* 0x0000000108080824 */ /* 0x000fe200078e0a03 */
[----:B------:R-:W-:-:S04]  /*0380*/  @P0 IADD3 R7, PT, PT, R7, 0x1, RZ ;  /* 0x0000000107070810 */ /* 0x000fc80007ffe0ff */
[----:B------:R-:W-:-:S13]  /*0390*/  ISETP.GE.U32.AND P1, PT, R8, R3, PT ;  /* 0x000000030800720c */ /* 0x000fda0003f26070 */
[----:B------:R-:W-:Y:S01]  /*03a0*/  @P1 VIADD R7, R7, 0x1 ;  /* 0x0000000107071836 */ /* 0x000fe20000000000 */
[----:B------:R-:W-:-:S04]  /*03b0*/  @!P2 LOP3.LUT R7, RZ, R3, RZ, 0x33, !PT ;  /* 0x00000003ff07a212 */ /* 0x000fc800078e33ff */
[----:B------:R-:W-:-:S04]  /*03c0*/  IADD3 R7, PT, PT, R4, R7, RZ ;  /* 0x0000000704077210 */ /* 0x000fc80007ffe0ff */
[C---:B------:R-:W-:Y:S02]  /*03d0*/  LOP3.LUT R4, R7.reuse, 0x3, RZ, 0xc0, !PT ;  /* 0x0000000307047812 */ /* 0x040fe400078ec0ff */
[----:B------:R-:W-:Y:S02]  /*03e0*/  ISETP.GE.U32.AND P0, PT, R7, 0x3, PT ;  /* 0x000000030700780c */ /* 0x000fe40003f06070 */
[----:B------:R-:W-:Y:S01]  /*03f0*/  ISETP.NE.AND P1, PT, R4, 0x3, PT ;  /* 0x000000030400780c */ /* 0x000fe20003f25270 */
[----:B------:R-:W-:Y:S02]  /*0400*/  IMAD.MOV.U32 R4, RZ, RZ, RZ ;  /* 0x000000ffff047224 */ /* 0x000fe400078e00ff */
[----:B---3--:R-:W-:-:S05]  /*0410*/  IMAD R5, R5, UR8, RZ ;  /* 0x0000000805057c24 */ /* 0x008fca000f8e02ff */
[----:B------:R-:W-:-:S05]  /*0420*/  SHF.R.S32.HI R18, RZ, 0x1f, R5 ;  /* 0x0000001fff127819 */ /* 0x000fca0000011405 */
[----:B------:R-:W-:Y:S05]  /*0430*/  @!P1 BRA `(.L_x_6) ;  /* 0x00000000006c9947 */ /* 0x000fea0003800000 */
[----:B------:R-:W0:Y:S01]  /*0440*/  S2UR UR5, SR_CgaCtaId ;  /* 0x00000000000579c3 */ /* 0x000e220000008800 */
[----:B------:R-:W1:Y:S01]  /*0450*/  LDCU.64 UR10, c[0x0][0x380] ;  /* 0x00007000ff0a77ac */ /* 0x000e620008000a00 */
[-C--:B------:R-:W-:Y:S01]  /*0460*/  IADD3 R9, P1, PT, R5, R0.reuse, RZ ;  /* 0x0000000005097210 */ /* 0x080fe20007f3e0ff */
[----:B------:R-:W-:Y:S01]  /*0470*/  VIADD R7, R7, 0x1 ;  /* 0x0000000107077836 */ /* 0x000fe20000000000 */
[----:B------:R-:W-:Y:S01]  /*0480*/  MOV R6, R0 ;  /* 0x0000000000067202 */ /* 0x000fe20000000f00 */
[----:B------:R-:W-:Y:S01]  /*0490*/  UMOV UR4, 0x400 ;  /* 0x0000040000047882 */ /* 0x000fe20000000000 */
[----:B------:R-:W-:Y:S01]  /*04a0*/  IADD3.X R4, PT, PT, RZ, R18, RZ, P1, !PT ;  /* 0x00000012ff047210 */ /* 0x000fe20000ffe4ff */
[----:B------:R-:W-:Y:S01]  /*04b0*/  UIADD3 UR4, UPT, UPT, UR4, 0x80, URZ ;  /* 0x0000008004047890 */ /* 0x000fe2000fffe0ff */
[----:B------:R-:W-:-:S05]  /*04c0*/  LOP3.LUT R7, R7, 0x3, RZ, 0xc0, !PT ;  /* 0x0000000307077812 */ /* 0x000fca00078ec0ff */
[----:B------:R-:W-:Y:S01]  /*04d0*/  IMAD.MOV R7, RZ, RZ, -R7 ;  /* 0x000000ffff077224 */ /* 0x000fe200078e0a07 */
[----:B-1----:R-:W-:-:S04]  /*04e0*/  LEA R8, P1, R9, UR10, 0x2 ;  /* 0x0000000a09087c11 */ /* 0x002fc8000f8210ff */
[----:B------:R-:W-:Y:S01]  /*04f0*/  LEA.HI.X R9, R9, UR11, R4, 0x2, P1 ;  /* 0x0000000b09097c11 */ /* 0x000fe200088f1404 */
[----:B0-----:R-:W-:Y:S01]  /*0500*/  ULEA UR4, UR5, UR4, 0x18 ;  /* 0x0000000405047291 */ /* 0x001fe2000f8ec0ff */
[----:B------:R-:W-:-:S05]  /*0510*/  IMAD.MOV.U32 R4, RZ, RZ, RZ ;  /* 0x000000ffff047224 */ /* 0x000fca00078e00ff */
[----:B------:R-:W-:-:S07]  /*0520*/  LEA R12, R0, UR4, 0x2 ;  /* 0x00000004000c7c11 */ /* 0x000fce000f8e10ff */
.L_x_7:
[----:B------:R-:W-:Y:S01]  /*0530*/  MOV R10, R8 ;  /* 0x00000008000a7202 */ /* 0x000fe20000000f00 */
[----:B------:R-:W-:Y:S01]  /*0540*/  IMAD.MOV.U32 R11, RZ, RZ, R9 ;  /* 0x000000ffff0b7224 */ /* 0x000fe200078e0009 */
[----:B------:R0:W1:Y:S04]  /*0550*/  LDS R13, [R12] ;  /* 0x000000000c0d7984 */ /* 0x0000680000000800 */
[----:B------:R-:W1:Y:S01]  /*0560*/  LDG.E R14, desc[UR6][R10.64] ;  /* 0x000000060a0e7981 */ /* 0x000e62000c1e1900 */
[----:B------:R-:W-:Y:S01]  /*0570*/  IADD3 R7, PT, PT, R7, 0x1, RZ ;  /* 0x0000000107077810 */ /* 0x000fe20007ffe0ff */
[C---:B------:R-:W-:Y:S01]  /*0580*/  IMAD.WIDE.U32 R8, R3.reuse, 0x4, R10 ;  /* 0x0000000403087825 */ /* 0x040fe200078e000a */
[----:B0-----:R-:W-:Y:S02]  /*0590*/  LEA R12, R3, R12, 0x2 ;  /* 0x0000000c030c7211 */ /* 0x001fe400078e10ff */
[----:B------:R-:W-:Y:S01]  /*05a0*/  ISETP.NE.AND P1, PT, R7, RZ, PT ;  /* 0x000000ff0700720c */ /* 0x000fe20003f25270 */
[----:B------:R-:W-:-:S02]  /*05b0*/  IMAD.IADD R6, R3, 0x1, R6 ;  /* 0x0000000103067824 */ /* 0x000fc400078e0206 */
[----:B-1----:R-:W-:-:S04]  /*05c0*/  FADD R13, R13, -R14 ;  /* 0x8000000e0d0d7221 */ /* 0x002fc80000000000 */
[----:B------:R-:W-:-:S06]  /*05d0*/  FFMA R4, R13, R13, R4 ;  /* 0x0000000d0d047223 */ /* 0x000fcc0000000004 */
[----:B------:R-:W-:Y:S05]  /*05e0*/  @P1 BRA `(.L_x_7) ;  /* 0xfffffffc00d01947 */ /* 0x000fea000383ffff */
.L_x_6:
[----:B--2---:R-:W-:Y:S05]  /*05f0*/  BSYNC.RECONVERGENT B1 ;  /* 0x0000000000017941 */ /* 0x004fea0003800200 */
.L_x_5:
[----:B------:R-:W-:Y:S05]  /*0600*/  @!P0 BRA `(.L_x_4) ;  /* 0x0000000000b88947 */ /* 0x000fea0003800000 */
[----:B------:R-:W0:Y:S01]  /*0610*/  S2R R8, SR_CgaCtaId ;  /* 0x0000000000087919 */ /* 0x000e220000008800 */
[----:B------:R-:W-:-:S05]  /*0620*/  MOV R7, 0x400 ;  /* 0x0000040000077802 */ /* 0x000fca0000000f00 */
[----:B------:R-:W-:-:S05]  /*0630*/  VIADD R7, R7, 0x80 ;  /* 0x0000008007077836 */ /* 0x000fca0000000000 */
[----:B0-----:R-:W-:-:S07]  /*0640*/  LEA R7, R8, R7, 0x18 ;  /* 0x0000000708077211 */ /* 0x001fce00078ec0ff */
.L_x_8:
[-C--:B------:R-:W-:Y:S02]  /*0650*/  IADD3 R10, PT, PT, R3, R6.reuse, RZ ;  /* 0x00000006030a7210 */ /* 0x080fe40007ffe0ff */
[C---:B------:R-:W-:Y:S02]  /*0660*/  IADD3 R13, P0, PT, R5.reuse, R6, RZ ;  /* 0x00000006050d7210 */ /* 0x040fe40007f1e0ff */
[----:B------:R-:W-:Y:S01]  /*0670*/  IADD3 R8, P1, PT, R5, R10, RZ ;  /* 0x0000000a05087210 */ /* 0x000fe20007f3e0ff */
[----:B------:R-:W-:Y:S01]  /*0680*/  IMAD.IADD R10, R10, 0x1, R3 ;  /* 0x000000010a0a7824 */ /* 0x000fe200078e0203 */
[----:B------:R-:W-:Y:S02]  /*0690*/  IADD3.X R14, PT, PT, RZ, R18, RZ, P0, !PT ;  /* 0x00000012ff0e7210 */ /* 0x000fe400007fe4ff */
[----:B------:R-:W-:Y:S01]  /*06a0*/  LEA R16, P0, R13, UR12, 0x2 ;  /* 0x0000000c0d107c11 */ /* 0x000fe2000f8010ff */
[----:B------:R-:W-:Y:S01]  /*06b0*/  IMAD.X R11, RZ, RZ, R18, P1 ;  /* 0x000000ffff0b7224 */ /* 0x000fe200008e0612 */
[----:B------:R-:W-:-:S02]  /*06c0*/  LEA R12, P1, R8, UR12, 0x2 ;  /* 0x0000000c080c7c11 */ /* 0x000fc4000f8210ff */
[----:B------:R-:W-:Y:S02]  /*06d0*/  LEA.HI.X R17, R13, UR13, R14, 0x2, P0 ;  /* 0x0000000d0d117c11 */ /* 0x000fe400080f140e */
[----:B------:R-:W-:Y:S02]  /*06e0*/  LEA.HI.X R13, R8, UR13, R11, 0x2, P1 ;  /* 0x0000000d080d7c11 */ /* 0x000fe400088f140b */
[----:B------:R-:W-:Y:S01]  /*06f0*/  IADD3 R9, P2, PT, R5, R10, RZ ;  /* 0x0000000a05097210 */ /* 0x000fe20007f5e0ff */
[----:B------:R0:W2:Y:S01]  /*0700*/  LDG.E R11, desc[UR6][R16.64] ;  /* 0x00000006100b7981 */ /* 0x0000a2000c1e1900 */
[----:B------:R-:W-:Y:S02]  /*0710*/  IADD3 R10, PT, PT, R10, R3, RZ ;  /* 0x000000030a0a7210 */ /* 0x000fe40007ffe0ff */
[----:B------:R-:W-:Y:S01]  /*0720*/  LEA R8, P0, R9, UR12, 0x2 ;  /* 0x0000000c09087c11 */ /* 0x000fe2000f8010ff */
[----:B------:R1:W3:Y:S01]  /*0730*/  LDG.E R13, desc[UR6][R12.64] ;  /* 0x000000060c0d7981 */ /* 0x0002e2000c1e1900 */
[----:B------:R-:W-:Y:S01]  /*0740*/  IMAD.X R14, RZ, RZ, R18, P2 ;  /* 0x000000ffff0e7224 */ /* 0x000fe200010e0612 */
[----:B------:R-:W-:-:S04]  /*0750*/  IADD3 R15, P1, PT, R5, R10, RZ ;  /* 0x0000000a050f7210 */ /* 0x000fc80007f3e0ff */
[----:B------:R-:W-:Y:S02]  /*0760*/  LEA.HI.X R9, R9, UR13, R14, 0x2, P0 ;  /* 0x0000000d09097c11 */ /* 0x000fe400080f140e */
[----:B------:R-:W-:Y:S02]  /*0770*/  IADD3.X R20, PT, PT, RZ, R18, RZ, P1, !PT ;  /* 0x00000012ff147210 */ /* 0x000fe40000ffe4ff */
[C---:B------:R-:W-:Y:S02]  /*0780*/  LEA R14, P0, R15.reuse, UR12, 0x2 ;  /* 0x0000000c0f0e7c11 */ /* 0x040fe4000f8010ff */
[----:B------:R-:W4:Y:S02]  /*0790*/  LDG.E R9, desc[UR6][R8.64] ;  /* 0x0000000608097981 */ /* 0x000f24000c1e1900 */
[----:B------:R-:W-:-:S05]  /*07a0*/  LEA.HI.X R15, R15, UR13, R20, 0x2, P0 ;  /* 0x0000000d0f0f7c11 */ /* 0x000fca00080f1414 */
[----:B------:R-:W5:Y:S01]  /*07b0*/  LDG.E R14, desc[UR6][R14.64] ;  /* 0x000000060e0e7981 */ /* 0x000f62000c1e1900 */
[----:B------:R-:W-:-:S05]  /*07c0*/  IMAD R20, R6, 0x4, R7 ;  /* 0x0000000406147824 */ /* 0x000fca00078e0207 */
[C---:B------:R-:W-:Y:S02]  /*07d0*/  LEA R22, R3.reuse, R20, 0x2 ;  /* 0x0000001403167211 */ /* 0x040fe400078e10ff */
[----:B------:R-:W2:Y:S04]  /*07e0*/  LDS R20, [R20] ;  /* 0x0000000014147984 */ /* 0x000ea80000000800 */
[----:B------:R-:W3:Y:S01]  /*07f0*/  LDS R6, [R22] ;  /* 0x0000000016067984 */ /* 0x000ee20000000800 */
[----:B0-----:R-:W-:-:S05]  /*0800*/  IMAD R16, R3, 0x4, R22 ;  /* 0x0000000403107824 */ /* 0x001fca00078e0216 */
[----:B------:R-:W-:Y:S01]  /*0810*/  LEA R17, R3, R16, 0x2 ;  /* 0x0000001003117211 */ /* 0x000fe200078e10ff */
[----:B-1----:R-:W4:Y:S05]  /*0820*/  LDS R12, [R16] ;  /* 0x00000000100c7984 */ /* 0x002f2a0000000800 */
[----:B------:R-:W5:Y:S01]  /*0830*/  LDS R17, [R17] ;  /* 0x0000000011117984 */ /* 0x000f620000000800 */
[----:B--2---:R-:W-:Y:S01]  /*0840*/  FADD R11, R20, -R11 ;  /* 0x8000000b140b7221 */ /* 0x004fe20000000000 */
[----:B---3--:R-:W-:Y:S01]  /*0850*/  FADD R13, R6, -R13 ;  /* 0x8000000d060d7221 */ /* 0x008fe20000000000 */
[----:B------:R-:W-:Y:S02]  /*0860*/  IMAD.IADD R6, R10, 0x1, R3 ;  /* 0x000000010a067824 */ /* 0x000fe400078e0203 */
[----:B------:R-:W-:-:S03]  /*0870*/  FFMA R4, R11, R11, R4 ;  /* 0x0000000b0b047223 */ /* 0x000fc60000000004 */
[----:B------:R-:W-:Y:S01]  /*0880*/  ISETP.GE.AND P0, PT, R6, UR8, PT ;  /* 0x0000000806007c0c */ /* 0x000fe2000bf06270 */
[----:B------:R-:W-:Y:S01]  /*0890*/  FFMA R4, R13, R13, R4 ;  /* 0x0000000d0d047223 */ /* 0x000fe20000000004 */
[----:B----4-:R-:W-:-:S04]  /*08a0*/  FADD R9, R12, -R9 ;  /* 0x800000090c097221 */ /* 0x010fc80000000000 */
[----:B------:R-:W-:Y:S01]  /*08b0*/  FFMA R4, R9, R9, R4 ;  /* 0x0000000909047223 */ /* 0x000fe20000000004 */
[----:B-----5:R-:W-:-:S04]  /*08c0*/  FADD R9, R17, -R14 ;  /* 0x8000000e11097221 */ /* 0x020fc80000000000 */
[----:B------:R-:W-:Y:S02]  /*08d0*/  FFMA R4, R9, R9, R4 ;  /* 0x0000000909047223 */ /* 0x000fe40000000004 */
[----:B------:R-:W-:Y:S05]  /*08e0*/  @!P0 BRA `(.L_x_8) ;  /* 0xfffffffc00588947 */ /* 0x000fea000383ffff */
.L_x_4:
[----:B--2---:R-:W-:Y:S05]  /*08f0*/  BSYNC.RECONVERGENT B0 ;  /* 0x0000000000007941 */ /* 0x004fea0003800200 */
.L_x_3:
[----:B------:R-:W0:Y:S01]  /*0900*/  SHFL.DOWN PT, R5, R4, 0x10, 0x1f ;  /* 0x0a001f0004057f89 */ /* 0x000e2200000e0000 */
[C---:B------:R-:W-:Y:S02]  /*0910*/  LOP3.LUT P0, RZ, R0.reuse, 0x1f, RZ, 0xc0, !PT ;  /* 0x0000001f00ff7812 */ /* 0x040fe4000780c0ff */
[----:B------:R-:W-:-:S11]  /*0920*/  ISETP.NE.AND P1, PT, R0, RZ, PT ;  /* 0x000000ff0000720c */ /* 0x000fd60003f25270 */
[----:B------:R-:W2:Y:S01]  /*0930*/  @!P0 S2R R10, SR_CgaCtaId ;  /* 0x00000000000a8919 */ /* 0x000ea20000008800 */
[----:B------:R-:W-:Y:S01]  /*0940*/  @!P0 MOV R11, 0x400 ;  /* 0x00000400000b8802 */ /* 0x000fe20000000f00 */
[----:B0-----:R-:W-:-:S05]  /*0950*/  FADD R5, R5, R4 ;  /* 0x0000000405057221 */ /* 0x001fca0000000000 */
[----:B------:R-:W0:Y:S01]  /*0960*/  SHFL.DOWN PT, R6, R5, 0x8, 0x1f ;  /* 0x09001f0005067f89 */ /* 0x000e2200000e0000 */
[----:B--2---:R-:W-:-:S04]  /*0970*/  @!P0 LEA R11, R10, R11, 0x18 ;  /* 0x0000000b0a0b8211 */ /* 0x004fc800078ec0ff */
[----:B------:R-:W-:Y:S01]  /*0980*/  @!P0 LEA.HI R11, R0, R11, RZ, 0x1d ;  /* 0x0000000b000b8211 */ /* 0x000fe200078fe8ff */
[----:B0-----:R-:W-:-:S05]  /*0990*/  FADD R6, R5, R6 ;  /* 0x0000000605067221 */ /* 0x001fca0000000000 */
[----:B------:R-:W0:Y:S02]  /*09a0*/  SHFL.DOWN PT, R7, R6, 0x4, 0x1f ;  /* 0x08801f0006077f89 */ /* 0x000e2400000e0000 */
[----:B0-----:R-:W-:-:S05]  /*09b0*/  FADD R7, R6, R7 ;  /* 0x0000000706077221 */ /* 0x001fca0000000000 */
[----:B------:R-:W0:Y:S02]  /*09c0*/  SHFL.DOWN PT, R8, R7, 0x2, 0x1f ;  /* 0x08401f0007087f89 */ /* 0x000e2400000e0000 */
[----:B0-----:R-:W-:-:S05]  /*09d0*/  FADD R8, R7, R8 ;  /* 0x0000000807087221 */ /* 0x001fca0000000000 */
[----:B------:R-:W0:Y:S02]  /*09e0*/  SHFL.DOWN PT, R9, R8, 0x1, 0x1f ;  /* 0x08201f0008097f89 */ /* 0x000e2400000e0000 */
[----:B0-----:R-:W-:-:S05]  /*09f0*/  FADD R4, R8, R9 ;  /* 0x0000000908047221 */ /* 0x001fca0000000000 */
[----:B------:R0:W-:Y:S01]  /*0a00*/  @!P0 STS [R11], R4 ;  /* 0x000000040b008388 */ /* 0x0001e20000000800 */
[----:B------:R-:W-:Y:S06]  /*0a10*/  BAR.SYNC.DEFER_BLOCKING 0x0 ;  /* 0x0000000000007b1d */ /* 0x000fec0000010000 */
[----:B------:R-:W-:Y:S05]  /*0a20*/  @P1 EXIT ;  /* 0x000000000000194d */ /* 0x000fea0003800000 */
[----:B-1----:R-:W-:Y:S01]  /*0a30*/  IADD3 R3, PT, PT, R3, 0x1f, RZ ;  /* 0x0000001f03037810 */ /* 0x002fe20007ffe0ff */
[----:B------:R-:W-:-:S03]  /*0a40*/  HFMA2 R19, -RZ, RZ, 0, 0 ;  /* 0x00000000ff137431 */ /* 0x000fc600000001ff */
[----:B------:R-:W-:-:S04]  /*0a50*/  SHF.R.U32.HI R3, RZ, 0x5, R3 ;  /* 0x00000005ff037819 */ /* 0x000fc80000011603 */
[C---:B------:R-:W-:Y:S01]  /*0a60*/  LOP3.LUT R21, R3.reuse, 0xf, RZ, 0xc0, !PT ;  /* 0x0000000f03157812 */ /* 0x040fe200078ec0ff */
[----:B------:R-:W-:-:S03]  /*0a70*/  VIADD R0, R3, 0xffffffff ;  /* 0xffffffff03007836 */ /* 0x000fc60000000000 */
[----:B------:R-:W-:Y:S02]  /*0a80*/  ISETP.NE.AND P1, PT, R21, RZ, PT ;  /* 0x000000ff1500720c */ /* 0x000fe40003f25270 */
[----:B------:R-:W-:Y:S01]  /*0a90*/  ISETP.GE.U32.AND P0, PT, R0, 0xf, PT ;  /* 0x0000000f0000780c */ /* 0x000fe20003f06070 */
[----:B------:R-:W-:-:S12]  /*0aa0*/  IMAD.MOV.U32 R0, RZ, RZ, RZ ;  /* 0x000000ffff007224 */ /* 0x000fd800078e00ff */
[----:B------:R-:W-:Y:S05]  /*0ab0*/  @!P0 BRA `(.L_x_9) ;  /* 0x0000000000808947 */ /* 0x000fea0003800000 */
[----:B------:R-:W1:Y:S01]  /*0ac0*/  S2UR UR5, SR_CgaCtaId ;  /* 0x00000000000579c3 */ /* 0x000e620000008800 */
[C---:B------:R-:W-:Y:S01]  /*0ad0*/  LOP3.LUT R20, R3.reuse, 0x7fffff0, RZ, 0xc0, !PT ;  /* 0x07fffff003147812 */ /* 0x040fe200078ec0ff */
[----:B------:R-:W-:Y:S01]  /*0ae0*/  UMOV UR4, 0x400 ;  /* 0x0000040000047882 */ /* 0x000fe20000000000 */
[----:B------:R-:W-:Y:S02]  /*0af0*/  LOP3.LUT R0, R3, 0x70, RZ, 0xc0, !PT ;  /* 0x0000007003007812 */ /* 0x000fe400078ec0ff */
[----:B------:R-:W-:Y:S01]  /*0b00*/  MOV R19, RZ ;  /* 0x000000ff00137202 */ /* 0x000fe20000000f00 */
[----:B------:R-:W-:Y:S01]  /*0b10*/  IMAD.MOV R20, RZ, RZ, -R20 ;  /* 0x000000ffff147224 */ /* 0x000fe200078e0a14 */
[----:B-1----:R-:W-:-:S04]  /*0b20*/  ULEA UR4, UR5, UR4, 0x18 ;  /* 0x0000000405047291 */ /* 0x002fc8000f8ec0ff */
[----:B------:R-:W-:-:S12]  /*0b30*/  UIADD3 UR4, UPT, UPT, UR4, 0x20, URZ ;  /* 0x0000002004047890 */ /* 0x000fd8000fffe0ff */
.L_x_10:
[----:B0-----:R-:W0:Y:S01]  /*0b40*/  LDS.128 R4, [UR4+-0x20] ;  /* 0xffffe004ff047984 */ /* 0x001e220008000c00 */
[----:B------:R-:W-:-:S03]  /*0b50*/  IADD3 R20, PT, PT, R20, 0x10, RZ ;  /* 0x0000001014147810 */ /* 0x000fc60007ffe0ff */
[----:B------:R-:W1:Y:S01]  /*0b60*/  LDS.128 R8, [UR4+-0x10] ;  /* 0xfffff004ff087984 */ /* 0x000e620008000c00 */
[----:B------:R-:W-:-:S03]  /*0b70*/  ISETP.NE.AND P0, PT, R20, RZ, PT ;  /* 0x000000ff1400720c */ /* 0x000fc60003f05270 */
[----:B------:R-:W2:Y:S01]  /*0b80*/  LDS.128 R12, [UR4] ;  /* 0x00000004ff0c7984 */ /* 0x000ea20008000c00 */
[----:B0-----:R-:W-:-:S03]  /*0b90*/  FADD R4, R4, R19 ;  /* 0x0000001304047221 */ /* 0x001fc60000000000 */
[----:B------:R-:W0:Y:S01]  /*0ba0*/  LDS.128 R16, [UR4+0x10] ;  /* 0x00001004ff107984 */ /* 0x000e220008000c00 */
[----:B------:R-:W-:Y:S01]  /*0bb0*/  UIADD3 UR4, UPT, UPT, UR4, 0x40, URZ ;  /* 0x0000004004047890 */ /* 0x000fe2000fffe0ff */
[----:B------:R-:W-:-:S04]  /*0bc0*/  FADD R5, R4, R5 ;  /* 0x0000000504057221 */ /* 0x000fc80000000000 */
[----:B------:R-:W-:-:S04]  /*0bd0*/  FADD R6, R5, R6 ;  /* 0x0000000605067221 */ /* 0x000fc80000000000 */
[----:B------:R-:W-:-:S04]  /*0be0*/  FADD R7, R6, R7 ;  /* 0x0000000706077221 */ /* 0x000fc80000000000 */
[----:B-1----:R-:W-:-:S04]  /*0bf0*/  FADD R8, R7, R8 ;  /* 0x0000000807087221 */ /* 0x002fc80000000000 */
[----:B------:R-:W-:-:S04]  /*0c00*/  FADD R9, R8, R9 ;  /* 0x0000000908097221 */ /* 0x000fc80000000000 */
[----:B------:R-:W-:-:S04]  /*0c10*/  FADD R10, R9, R10 ;  /* 0x0000000a090a7221 */ /* 0x000fc80000000000 */
[----:B------:R-:W-:-:S04]  /*0c20*/  FADD R11, R10, R11 ;  /* 0x0000000b0a0b7221 */ /* 0x000fc80000000000 */
[----:B--2---:R-:W-:-:S04]  /*0c30*/  FADD R12, R11, R12 ;  /* 0x0000000c0b0c7221 */ /* 0x004fc80000000000 */
[----:B------:R-:W-:-:S04]  /*0c40*/  FADD R13, R12, R13 ;  /* 0x0000000d0c0d7221 */ /* 0x000fc80000000000 */
[----:B------:R-:W-:-:S04]  /*0c50*/  FADD R14, R13, R14 ;  /* 0x0000000e0d0e7221 */ /* 0x000fc80000000000 */
[----:B------:R-:W-:-:S04]  /*0c60*/  FADD R15, R14, R15 ;  /* 0x0000000f0e0f7221 */ /* 0x000fc80000000000 */
[----:B0-----:R-:W-:-:S04]  /*0c70*/  FADD R16, R15, R16 ;  /* 0x000000100f107221 */ /* 0x001fc80000000000 */
[----:B------:R-:W-:-:S04]  /*0c80*/  FADD R17, R16, R17 ;  /* 0x0000001110117221 */ /* 0x000fc80000000000 */
[----:B------:R-:W-:-:S04]  /*0c90*/  FADD R18, R17, R18 ;  /* 0x0000001211127221 */ /* 0x000fc80000000000 */
[----:B------:R-:W-:Y:S01]  /*0ca0*/  FADD R19, R18, R19 ;  /* 0x0000001312137221 */ /* 0x000fe20000000000 */
[----:B------:R-:W-:Y:S06]  /*0cb0*/  @P0 BRA `(.L_x_10) ;  /* 0xfffffffc00a00947 */ /* 0x000fec000383ffff */
.L_x_9:
[----:B------:R-:W-:Y:S05]  /*0cc0*/  @!P1 BRA `(.L_x_11) ;  /* 0x0000000000b89947 */ /* 0x000fea0003800000 */
[----:B------:R-:W-:Y:S02]  /*0cd0*/  ISETP.GE.U32.AND P0, PT, R21, 0x8, PT ;  /* 0x000000081500780c */ /* 0x000fe40003f06070 */
[----:B------:R-:W-:-:S04]  /*0ce0*/  LOP3.LUT R13, R3, 0x7, RZ, 0xc0, !PT ;  /* 0x00000007030d7812 */ /* 0x000fc800078ec0ff */
[----:B------:R-:W-:-:S07]  /*0cf0*/  ISETP.NE.AND P1, PT, R13, RZ, PT ;  /* 0x000000ff0d00720c */ /* 0x000fce0003f25270 */
[----:B------:R-:W-:Y:S06]  /*0d00*/  @!P0 BRA `(.L_x_12) ;  /* 0x00000000003c8947 */ /* 0x000fec0003800000 */
[----:B------:R-:W1:Y:S01]  /*0d10*/  S2R R5, SR_CgaCtaId ;  /* 0x0000000000057919 */ /* 0x000e620000008800 */
[----:B0-----:R-:W-:-:S04]  /*0d20*/  MOV R4, 0x400 ;  /* 0x0000040000047802 */ /* 0x001fc80000000f00 */
[----:B-1----:R-:W-:-:S05]  /*0d30*/  LEA R5, R5, R4, 0x18 ;  /* 0x0000000405057211 */ /* 0x002fca00078ec0ff */
[C---:B------:R-:W-:Y:S01]  /*0d40*/  IMAD R12, R0.reuse, 0x4, R5 ;  /* 0x00000004000c7824 */ /* 0x040fe200078e0205 */
[----:B------:R-:W-:-:S04]  /*0d50*/  IADD3 R0, PT, PT, R0, 0x8, RZ ;  /* 0x0000000800007810 */ /* 0x000fc80007ffe0ff */
[----:B------:R-:W0:Y:S04]  /*0d60*/  LDS.128 R4, [R12] ;  /* 0x000000000c047984 */ /* 0x000e280000000c00 */
[----:B------:R-:W1:Y:S01]  /*0d70*/  LDS.128 R8, [R12+0x10] ;  /* 0x000010000c087984 */ /* 0x000e620000000c00 */
[----:B0-----:R-:W-:-:S04]  /*0d80*/  FADD R4, R19, R4 ;  /* 0x0000000413047221 */ /* 0x001fc80000000000 */
[----:B------:R-:W-:-:S04]  /*0d90*/  FADD R5, R4, R5 ;  /* 0x0000000504057221 */ /* 0x000fc80000000000 */
[----:B------:R-:W-:-:S04]  /*0da0*/  FADD R6, R5, R6 ;  /* 0x0000000605067221 */ /* 0x000fc80000000000 */
[----:B------:R-:W-:-:S04]  /*0db0*/  FADD R7, R6, R7 ;  /* 0x0000000706077221 */ /* 0x000fc80000000000 */
[----:B-1----:R-:W-:-:S04]  /*0dc0*/  FADD R8, R7, R8 ;  /* 0x0000000807087221 */ /* 0x002fc80000000000 */
[----:B------:R-:W-:-:S04]  /*0dd0*/  FADD R9, R8, R9 ;  /* 0x0000000908097221 */ /* 0x000fc80000000000 */
[----:B------:R-:W-:-:S04]  /*0de0*/  FADD R10, R9, R10 ;  /* 0x0000000a090a7221 */ /* 0x000fc80000000000 */
[----:B------:R-:W-:-:S07]  /*0df0*/  FADD R19, R10, R11 ;  /* 0x0000000b0a137221 */ /* 0x000fce0000000000 */
.L_x_12:
        /* <DEDUP_REMOVED lines=9> */
[----:B------:R-:W-:-:S05]  /*0e90*/  IADD3 R0, PT, PT, R0, 0x4, RZ ;  /* 0x0000000400007810 */ /* 0x000fca0007ffe0ff */
[----:B------:R-:W0:Y:S02]  /*0ea0*/  LDS.128 R4, [R5] ;  /* 0x0000000005047984 */ /* 0x000e240000000c00 */
[----:B0-----:R-:W-:-:S04]  /*0eb0*/  FADD R4, R19, R4 ;  /* 0x0000000413047221 */ /* 0x001fc80000000000 */
[----:B------:R-:W-:-:S04]  /*0ec0*/  FADD R9, R4, R5 ;  /* 0x0000000504097221 */ /* 0x000fc80000000000 */
[----:B------:R-:W-:-:S04]  /*0ed0*/  FADD R6, R9, R6 ;  /* 0x0000000609067221 */ /* 0x000fc80000000000 */
[----:B------:R-:W-:-:S07]  /*0ee0*/  FADD R19, R6, R7 ;  /* 0x0000000706137221 */ /* 0x000fce0000000000 */
.L_x_13:
[----:B------:R-:W-:Y:S05]  /*0ef0*/  @!P1 BRA `(.L_x_11) ;  /* 0x00000000002c9947 */ /* 0x000fea0003800000 */
[----:B------:R-:W1:Y:S01]  /*0f00*/  S2R R5, SR_CgaCtaId ;  /* 0x0000000000057919 */ /* 0x000e620000008800 */
[----:B0-----:R-:W-:Y:S01]  /*0f10*/  MOV R4, 0x400 ;  /* 0x0000040000047802 */ /* 0x001fe20000000f00 */
[----:B------:R-:W-:-:S03]  /*0f20*/  IMAD.MOV R3, RZ, RZ, -R3 ;  /* 0x000000ffff037224 */ /* 0x000fc600078e0a03 */
[----:B-1----:R-:W-:-:S04]  /*0f30*/  LEA R5, R5, R4, 0x18 ;  /* 0x0000000405057211 */ /* 0x002fc800078ec0ff */
[----:B------:R-:W-:-:S07]  /*0f40*/  LEA R0, R0, R5, 0x2 ;  /* 0x0000000500007211 */ /* 0x000fce00078e10ff */
.L_x_14:
[----:B------:R0:W1:Y:S01]  /*0f50*/  LDS R4, [R0] ;  /* 0x0000000000047984 */ /* 0x0000620000000800 */
[----:B------:R-:W-:-:S05]  /*0f60*/  VIADD R3, R3, 0x1 ;  /* 0x0000000103037836 */ /* 0x000fca0000000000 */
[----:B------:R-:W-:Y:S02]  /*0f70*/  ISETP.NE.AND P0, PT, R3, RZ, PT ;  /* 0x000000ff0300720c */ /* 0x000fe40003f05270 */
[----:B0-----:R-:W-:Y:S01]  /*0f80*/  IADD3 R0, PT, PT, R0, 0x4, RZ ;  /* 0x0000000400007810 */ /* 0x001fe20007ffe0ff */
[----:B-1----:R-:W-:-:S10]  /*0f90*/  FADD R19, R4, R19 ;  /* 0x0000001304137221 */ /* 0x002fd40000000000 */
[----:B------:R-:W-:Y:S05]  /*0fa0*/  @P0 BRA `(.L_x_14) ;  /* 0xfffffffc00e80947 */ /* 0x000fea000383ffff */
.L_x_11:
[----:B------:R-:W-:Y:S01]  /*0fb0*/  VIADD R0, R19, 0xf3000000 ;  /* 0xf300000013007836 */ /* 0x000fe20000000000 */
[----:B0-----:R0:W1:Y:S04]  /*0fc0*/  MUFU.RSQ R4, R19 ;  /* 0x0000001300047308 */ /* 0x0010680000001400 */
[----:B------:R-:W-:-:S13]  /*0fd0*/  ISETP.GT.U32.AND P0, PT, R0, 0x727fffff, PT ;  /* 0x727fffff0000780c */ /* 0x000fda0003f04070 */
[----:B01----:R-:W-:Y:S05]  /*0fe0*/  @!P0 BRA `(.L_x_15) ;  /* 0x0000000000148947 */ /* 0x003fea0003800000 */
[----:B------:R-:W-:Y:S02]  /*0ff0*/  MOV R0, R19 ;  /* 0x0000001300007202 */ /* 0x000fe40000000f00 */
[----:B------:R-:W-:-:S07]  /*1000*/  MOV R6, 0x1020 ;  /* 0x0000102000067802 */ /* 0x000fce0000000f00 */
[----:B------:R-:W-:Y:S05]  /*1010*/  CALL.REL.NOINC `($__internal_0_$__cuda_sm20_sqrt_rn_f32_slowpath) ;  /* 0x0000000000287944 */ /* 0x000fea0003c00000 */
[----:B------:R-:W-:Y:S01]  /*1020*/  IMAD.MOV.U32 R7, RZ, RZ, R3 ;  /* 0x000000ffff077224 */ /* 0x000fe200078e0003 */
[----:B------:R-:W-:Y:S06]  /*1030*/  BRA `(.L_x_16) ;  /* 0x0000000000107947 */ /* 0x000fec0003800000 */
.L_x_15:
[C---:B------:R-:W-:Y:S01]  /*1040*/  FMUL.FTZ R0, R4.reuse, R19 ;  /* 0x0000001304007220 */ /* 0x040fe20000410000 */
[----:B------:R-:W-:-:S03]  /*1050*/  FMUL.FTZ R3, R4, 0.5 ;  /* 0x3f00000004037820 */ /* 0x000fc60000410000 */
[----:B------:R-:W-:-:S04]  /*1060*/  FFMA R7, -R0, R0, R19 ;  /* 0x0000000000077223 */ /* 0x000fc80000000113 */
[----:B------:R-:W-:-:S07]  /*1070*/  FFMA R7, R7, R3, R0 ;  /* 0x0000000307077223 */ /* 0x000fce0000000000 */
.L_x_16:
[----:B------:R-:W0:Y:S02]  /*1080*/  LDC.64 R4, c[0x0][0x3a0] ;  /* 0x0000e800ff047b82 */ /* 0x000e240000000a00 */
[----:B0-----:R-:W-:-:S05]  /*1090*/  IMAD.WIDE.U32 R2, R2, 0x4, R4 ;  /* 0x0000000402027825 */ /* 0x001fca00078e0004 */
[----:B------:R-:W-:Y:S01]  /*10a0*/  STG.E desc[UR6][R2.64], R7 ;  /* 0x0000000702007986 */ /* 0x000fe2000c101906 */
[----:B------:R-:W-:Y:S05]  /*10b0*/  EXIT ;  /* 0x000000000000794d */ /* 0x000fea0003800000 */
        .weak           $__internal_0_$__cuda_sm20_sqrt_rn_f32_slowpath
        .type           $__internal_0_$__cuda_sm20_sqrt_rn_f32_slowpath,@function
        .size           $__internal_0_$__cuda_sm20_sqrt_rn_f32_slowpath,(.L_x_19 - $__internal_0_$__cuda_sm20_sqrt_rn_f32_slowpath)
$__internal_0_$__cuda_sm20_sqrt_rn_f32_slowpath:
[----:B------:R-:W-:-:S13]  /*10c0*/  LOP3.LUT P0, RZ, R0, 0x7fffffff, RZ, 0xc0, !PT ;  /* 0x7fffffff00ff7812 */ /* 0x000fda000780c0ff */
[----:B------:R-:W-:Y:S01]  /*10d0*/  @!P0 MOV R3, R0 ;  /* 0x0000000000038202 */ /* 0x000fe20000000f00 */
[----:B------:R-:W-:Y:S06]  /*10e0*/  @!P0 BRA `(.L_x_17) ;  /* 0x0000000000448947 */ /* 0x000fec0003800000 */
[----:B------:R-:W-:-:S13]  /*10f0*/  FSETP.GEU.FTZ.AND P0, PT, R0, RZ, PT ;  /* 0x000000ff0000720b */ /* 0x000fda0003f1e000 */
[----:B------:R-:W-:Y:S01]  /*1100*/  @!P0 IMAD.MOV.U32 R3, RZ, RZ, 0x7fffffff ;  /* 0x7fffffffff038424 */ /* 0x000fe200078e00ff */
[----:B------:R-:W-:Y:S06]  /*1110*/  @!P0 BRA `(.L_x_17) ;  /* 0x0000000000388947 */ /* 0x000fec0003800000 */
[----:B------:R-:W-:-:S13]  /*1120*/  FSETP.GTU.FTZ.AND P0, PT, |R0|, +INF , PT ;  /* 0x7f8000000000780b */ /* 0x000fda0003f1c200 */
[----:B------:R-:W-:Y:S01]  /*1130*/  @P0 FADD.FTZ R3, R0, 1 ;  /* 0x3f80000000030421 */ /* 0x000fe20000010000 */
[----:B------:R-:W-:Y:S06]  /*1140*/  @P0 BRA `(.L_x_17) ;  /* 0x00000000002c0947 */ /* 0x000fec0003800000 */
[----:B------:R-:W-:-:S13]  /*1150*/  FSETP.NEU.FTZ.AND P0, PT, |R0|, +INF , PT ;  /* 0x7f8000000000780b */ /* 0x000fda0003f1d200 */
[----:B------:R-:W-:Y:S01]  /*1160*/  @!P0 MOV R3, R0 ;  /* 0x0000000000038202 */ /* 0x000fe20000000f00 */
[----:B------:R-:W-:Y:S06]  /*1170*/  @!P0 BRA `(.L_x_17) ;  /* 0x0000000000208947 */ /* 0x000fec0003800000 */
[----:B------:R-:W-:-:S04]  /*1180*/  FFMA R0, R0, 1.84467440737095516160e+19, RZ ;  /* 0x5f80000000007823 */ /* 0x000fc800000000ff */
[----:B------:R-:W0:Y:S02]  /*1190*/  MUFU.RSQ R3, R0 ;  /* 0x0000000000037308 */ /* 0x000e240000001400 */
[----:B0-----:R-:W-:Y:S01]  /*11a0*/  FMUL.FTZ R5, R0, R3 ;  /* 0x0000000300057220 */ /* 0x001fe20000410000 */
[----:B------:R-:W-:-:S03]  /*11b0*/  FMUL.FTZ R3, R3, 0.5 ;  /* 0x3f00000003037820 */ /* 0x000fc60000410000 */
[----:B------:R-:W-:-:S04]  /*11c0*/  FADD.FTZ R4, -R5, -RZ ;  /* 0x800000ff05047221 */ /* 0x000fc80000010100 */
[----:B------:R-:W-:-:S04]  /*11d0*/  FFMA R4, R5, R4, R0 ;  /* 0x0000000405047223 */ /* 0x000fc80000000000 */
[----:B------:R-:W-:-:S04]  /*11e0*/  FFMA R3, R4, R3, R5 ;  /* 0x0000000304037223 */ /* 0x000fc80000000005 */
[----:B------:R-:W-:-:S07]  /*11f0*/  FMUL.FTZ R3, R3, 2.3283064365386962891e-10 ;  /* 0x2f80000003037820 */ /* 0x000fce0000410000 */
.L_x_17:
[----:B------:R-:W-:Y:S02]  /*1200*/  HFMA2 R5, -RZ, RZ, 0, 0 ;  /* 0x00000000ff057431 */ /* 0x000fe400000001ff */
[----:B------:R-:W-:-:S04]  /*1210*/  IMAD.MOV.U32 R4, RZ, RZ, R6 ;  /* 0x000000ffff047224 */ /* 0x000fc800078e0006 */
[----:B------:R-:W-:Y:S05]  /*1220*/  RET.REL.NODEC R4 `(_Z32kernel_bulk_distance_computationPfS_PiiiS_) ;  /* 0xffffffec04747950 */ /* 0x000fea0003c3ffff */
.L_x_18:
[----:B------:R-:W-:-:S00]  /*1230*/  BRA `(.L_x_18) ;  /* 0xfffffffc00fc7947 */ /* 0x000fc0000383ffff */
[----:B------:R-:W-:-:S00]  /*1240*/  NOP ;  /* 0x0000000000007918 */ /* 0x000fc00000000000 */
        /* <DEDUP_REMOVED lines=11> */
.L_x_19:


//--------------------- .nv.shared._Z32kernel_bulk_distance_computationPfS_PiiiS_ --------------------------
	.section	.nv.shared._Z32kernel_bulk_distance_computationPfS_PiiiS_,"aw",@nobits
	.sectionflags	@""
	.align	16
.nv.shared._Z32kernel_bulk_distance_computationPfS_PiiiS_:
	.zero		1152


//--------------------- .nv.shared.reserved.0     --------------------------
	.section	.nv.shared.reserved.0,"aw",@nobits
	.weak		__nv_reservedSMEM_offset_0_alias
	.size		__nv_reservedSMEM_offset_0_alias, 0, 64
	.other		__nv_reservedSMEM_offset_0_alias,@"STO_CUDA_RESERVED_SHARED STV_DEFAULT"
__nv_reservedSMEM_offset_0_alias:
	.zero		0
	.zero		64


//--------------------- .nv.constant0._Z32kernel_bulk_distance_computationPfS_PiiiS_ --------------------------
	.section	.nv.constant0._Z32kernel_bulk_distance_computationPfS_PiiiS_,"a",@progbits
	.sectionflags	@""
	.align	4
.nv.constant0._Z32kernel_bulk_distance_computationPfS_PiiiS_:
	.zero		936


//--------------------- SYMBOLS --------------------------

	.type		.nv.reservedSmem.offset0,@object
	.size		.nv.reservedSmem.offset0,0x4
	.type		.nv.reservedSmem.cap,@object
	.size		.nv.reservedSmem.cap,0x4
